	.headerflags	@"EF_CUDA_TEXMODE_UNIFIED EF_CUDA_64BIT_ADDRESS EF_CUDA_ACCELERATORS EF_CUDA_SM90 EF_CUDA_VIRTUAL_SM(EF_CUDA_SM90)"
	.elftype	@"ET_EXEC"


//--------------------- .nv.info                  --------------------------
	.section	.nv.info,"",@"SHT_CUDA_INFO"
	.align	4


	//----- nvinfo : EIATTR_REGCOUNT
	.align		4
        /*0000*/ 	.byte	0x04, 0x2f
        /*0002*/ 	.short	(.L_3 - .L_2)
	.align		4
.L_2:
        /*0004*/ 	.word	index@(triton_per_fused__native_batch_norm_legit_no_training_add_convolution_mean_mul_2)
        /*0008*/ 	.word	0x00000020


	//----- nvinfo : EIATTR_MIN_STACK_SIZE
	.align		4
.L_3:
        /*000c*/ 	.byte	0x04, 0x12
        /*000e*/ 	.short	(.L_5 - .L_4)
	.align		4
.L_4:
        /*0010*/ 	.word	index@(triton_per_fused__native_batch_norm_legit_no_training_add_convolution_mean_mul_2)
        /*0014*/ 	.word	0x00000000


	//----- nvinfo : EIATTR_FRAME_SIZE
	.align		4
.L_5:
        /*0018*/ 	.byte	0x04, 0x11
        /*001a*/ 	.short	(.L_7 - .L_6)
	.align		4
.L_6:
        /*001c*/ 	.word	index@(triton_per_fused__native_batch_norm_legit_no_training_add_convolution_mean_mul_2)
        /*0020*/ 	.word	0x00000000


	//----- nvinfo : EIATTR_MIN_STACK_SIZE
	.align		4
.L_7:
        /*0024*/ 	.byte	0x04, 0x12
        /*0026*/ 	.short	(.L_9 - .L_8)
	.align		4
.L_8:
        /*0028*/ 	.word	index@(triton_per_fused__native_batch_norm_legit_no_training_add_convolution_mean_mul_2)
        /*002c*/ 	.word	0x00000000
.L_9:


//--------------------- .nv.info.triton_per_fused__native_batch_norm_legit_no_training_add_convolution_mean_mul_2 --------------------------
	.section	.nv.info.triton_per_fused__native_batch_norm_legit_no_training_add_convolution_mean_mul_2,"",@"SHT_CUDA_INFO"
	.sectionflags	@""
	.align	4


	//----- nvinfo : EIATTR_CUDA_API_VERSION
	.align		4
        /*0000*/ 	.byte	0x04, 0x37
        /*0002*/ 	.short	(.L_11 - .L_10)
.L_10:
        /*0004*/ 	.word	0x0000007c


	//----- nvinfo : EIATTR_KPARAM_INFO
	.align		4
.L_11:
        /*0008*/ 	.byte	0x04, 0x17
        /*000a*/ 	.short	(.L_13 - .L_12)
.L_12:
        /*000c*/ 	.word	0x00000000
        /*0010*/ 	.short	0x000c
        /*0012*/ 	.short	0x005c
        /*0014*/ 	.byte	0x00, 0xf0, 0x11, 0x00


	//----- nvinfo : EIATTR_KPARAM_INFO
	.align		4
.L_13:
        /*0018*/ 	.byte	0x04, 0x17
        /*001a*/ 	.short	(.L_15 - .L_14)
.L_14:
        /*001c*/ 	.word	0x00000000
        /*0020*/ 	.short	0x000b
        /*0022*/ 	.short	0x0058
        /*0024*/ 	.byte	0x00, 0xf0, 0x11, 0x00


	//----- nvinfo : EIATTR_KPARAM_INFO
	.align		4
.L_15:
        /*0028*/ 	.byte	0x04, 0x17
        /*002a*/ 	.short	(.L_17 - .L_16)
.L_16:
        /*002c*/ 	.word	0x00000000
        /*0030*/ 	.short	0x000a
        /*0032*/ 	.short	0x0050
        /*0034*/ 	.byte	0x00, 0xf4, 0x21, 0x00


	//----- nvinfo : EIATTR_KPARAM_INFO
	.align		4
.L_17:
        /*0038*/ 	.byte	0x04, 0x17
        /*003a*/ 	.short	(.L_19 - .L_18)
.L_18:
        /*003c*/ 	.word	0x00000000
        /*0040*/ 	.short	0x0009
        /*0042*/ 	.short	0x0048
        /*0044*/ 	.byte	0x00, 0xf4, 0x21, 0x00


	//----- nvinfo : EIATTR_KPARAM_INFO
	.align		4
.L_19:
        /*0048*/ 	.byte	0x04, 0x17
        /*004a*/ 	.short	(.L_21 - .L_20)
.L_20:
        /*004c*/ 	.word	0x00000000
        /*0050*/ 	.short	0x0008
        /*0052*/ 	.short	0x0040
        /*0054*/ 	.byte	0x00, 0xf4, 0x21, 0x00


	//----- nvinfo : EIATTR_KPARAM_INFO
	.align		4
.L_21:
        /*0058*/ 	.byte	0x04, 0x17
        /*005a*/ 	.short	(.L_23 - .L_22)
.L_22:
        /*005c*/ 	.word	0x00000000
        /*0060*/ 	.short	0x0007
        /*0062*/ 	.short	0x0038
        /*0064*/ 	.byte	0x00, 0xf4, 0x21, 0x00


	//----- nvinfo : EIATTR_KPARAM_INFO
	.align		4
.L_23:
        /*0068*/ 	.byte	0x04, 0x17
        /*006a*/ 	.short	(.L_25 - .L_24)
.L_24:
        /*006c*/ 	.word	0x00000000
        /*0070*/ 	.short	0x0006
        /*0072*/ 	.short	0x0030
        /*0074*/ 	.byte	0x00, 0xf4, 0x21, 0x00


	//----- nvinfo : EIATTR_KPARAM_INFO
	.align		4
.L_25:
        /*0078*/ 	.byte	0x04, 0x17
        /*007a*/ 	.short	(.L_27 - .L_26)
.L_26:
        /*007c*/ 	.word	0x00000000
        /*0080*/ 	.short	0x0005
        /*0082*/ 	.short	0x0028
        /*0084*/ 	.byte	0x00, 0xf4, 0x21, 0x00


	//----- nvinfo : EIATTR_KPARAM_INFO
	.align		4
.L_27:
        /*0088*/ 	.byte	0x04, 0x17
        /*008a*/ 	.short	(.L_29 - .L_28)
.L_28:
        /*008c*/ 	.word	0x00000000
        /*0090*/ 	.short	0x0004
        /*0092*/ 	.short	0x0020
        /*0094*/ 	.byte	0x00, 0xf4, 0x21, 0x00


	//----- nvinfo : EIATTR_KPARAM_INFO
	.align		4
.L_29:
        /*0098*/ 	.byte	0x04, 0x17
        /*009a*/ 	.short	(.L_31 - .L_30)
.L_30:
        /*009c*/ 	.word	0x00000000
        /*00a0*/ 	.short	0x0003
        /*00a2*/ 	.short	0x0018
        /*00a4*/ 	.byte	0x00, 0xf4, 0x21, 0x00


	//----- nvinfo : EIATTR_KPARAM_INFO
	.align		4
.L_31:
        /*00a8*/ 	.byte	0x04, 0x17
        /*00aa*/ 	.short	(.L_33 - .L_32)
.L_32:
        /*00ac*/ 	.word	0x00000000
        /*00b0*/ 	.short	0x0002
        /*00b2*/ 	.short	0x0010
        /*00b4*/ 	.byte	0x00, 0xf4, 0x21, 0x00


	//----- nvinfo : EIATTR_KPARAM_INFO
	.align		4
.L_33:
        /*00b8*/ 	.byte	0x04, 0x17
        /*00ba*/ 	.short	(.L_35 - .L_34)
.L_34:
        /*00bc*/ 	.word	0x00000000
        /*00c0*/ 	.short	0x0001
        /*00c2*/ 	.short	0x0008
        /*00c4*/ 	.byte	0x00, 0xf4, 0x21, 0x00


	//----- nvinfo : EIATTR_KPARAM_INFO
	.align		4
.L_35:
        /*00c8*/ 	.byte	0x04, 0x17
        /*00ca*/ 	.short	(.L_37 - .L_36)
.L_36:
        /*00cc*/ 	.word	0x00000000
        /*00d0*/ 	.short	0x0000
        /*00d2*/ 	.short	0x0000
        /*00d4*/ 	.byte	0x00, 0xf4, 0x21, 0x00


	//----- nvinfo : EIATTR_SPARSE_MMA_MASK
	.align		4
.L_37:
        /*00d8*/ 	.byte	0x03, 0x50
        /*00da*/ 	.short	0x0000


	//----- nvinfo : EIATTR_MAXREG_COUNT
	.align		4
        /*00dc*/ 	.byte	0x03, 0x1b
        /*00de*/ 	.short	0x00ff


	//----- nvinfo : EIATTR_COOP_GROUP_MASK_REGIDS
	.align		4
        /*00e0*/ 	.byte	0x04, 0x29
        /*00e2*/ 	.short	(.L_39 - .L_38)


	//   ....[0]....
.L_38:
        /*00e4*/ 	.word	0xffffffff


	//   ....[1]....
        /*00e8*/ 	.word	0xffffffff


	//   ....[2]....
        /*00ec*/ 	.word	0xffffffff


	//----- nvinfo : EIATTR_COOP_GROUP_INSTR_OFFSETS
	.align		4
.L_39:
        /*00f0*/ 	.byte	0x04, 0x28
        /*00f2*/ 	.short	(.L_41 - .L_40)


	//   ....[0]....
.L_40:
        /*00f4*/ 	.word	0x00000540


	//   ....[1]....
        /*00f8*/ 	.word	0x00000580


	//   ....[2]....
        /*00fc*/ 	.word	0x000005f0


	//----- nvinfo : EIATTR_EXIT_INSTR_OFFSETS
	.align		4
.L_41:
        /*0100*/ 	.byte	0x04, 0x1c
        /*0102*/ 	.short	(.L_43 - .L_42)


	//   ....[0]....
.L_42:
        /*0104*/ 	.word	0x00000790


	//   ....[1]....
        /*0108*/ 	.word	0x000007c0


	//----- nvinfo : EIATTR_REQNTID
	.align		4
.L_43:
        /*010c*/ 	.byte	0x04, 0x10
        /*010e*/ 	.short	(.L_45 - .L_44)
.L_44:
        /*0110*/ 	.word	0x00000040
        /*0114*/ 	.word	0x00000001
        /*0118*/ 	.word	0x00000001


	//----- nvinfo : EIATTR_CBANK_PARAM_SIZE
	.align		4
.L_45:
        /*011c*/ 	.byte	0x03, 0x19
        /*011e*/ 	.short	0x0060


	//----- nvinfo : EIATTR_PARAM_CBANK
	.align		4
        /*0120*/ 	.byte	0x04, 0x0a
        /*0122*/ 	.short	(.L_47 - .L_46)
	.align		4
.L_46:
        /*0124*/ 	.word	index@(.nv.constant0.triton_per_fused__native_batch_norm_legit_no_training_add_convolution_mean_mul_2)
        /*0128*/ 	.short	0x0210
        /*012a*/ 	.short	0x0060


	//----- nvinfo : EIATTR_SW_WAR
	.align		4
.L_47:
        /*012c*/ 	.byte	0x04, 0x36
        /*012e*/ 	.short	(.L_49 - .L_48)
.L_48:
        /*0130*/ 	.word	0x00000008
.L_49:


//--------------------- .nv.callgraph             --------------------------
	.section	.nv.callgraph,"",@"SHT_CUDA_CALLGRAPH"
	.align	4
	.sectionentsize	8
	.align		4
        /*0000*/ 	.word	0x00000000
	.align		4
        /*0004*/ 	.word	0xffffffff
	.align		4
        /*0008*/ 	.word	0x00000000
	.align		4
        /*000c*/ 	.word	0xfffffffe
	.align		4
        /*0010*/ 	.word	0x00000000
	.align		4
        /*0014*/ 	.word	0xfffffffd
	.align		4
        /*0018*/ 	.word	0x00000000
	.align		4
        /*001c*/ 	.word	0xfffffffc


//--------------------- .nv.constant4             --------------------------
	.section	.nv.constant4,"a",@progbits
	.align	8
	.align		8
.nv.constant4:
        /*0000*/ 	.dword	_$_str
	.align		8
        /*0008*/ 	.dword	_$_str_$_2


//--------------------- .text.triton_per_fused__native_batch_norm_legit_no_training_add_convolution_mean_mul_2 --------------------------
	.section	.text.triton_per_fused__native_batch_norm_legit_no_training_add_convolution_mean_mul_2,"ax",@progbits
	.sectionflags	@"SHF_BARRIERS=1"
	.align	128
        .global         triton_per_fused__native_batch_norm_legit_no_training_add_convolution_mean_mul_2
        .type           triton_per_fused__native_batch_norm_legit_no_training_add_convolution_mean_mul_2,@function
        .size           triton_per_fused__native_batch_norm_legit_no_training_add_convolution_mean_mul_2,(.L_x_1 - triton_per_fused__native_batch_norm_legit_no_training_add_convolution_mean_mul_2)
        .other          triton_per_fused__native_batch_norm_legit_no_training_add_convolution_mean_mul_2,@"STO_CUDA_ENTRY STV_DEFAULT"
triton_per_fused__native_batch_norm_legit_no_training_add_convolution_mean_mul_2:
.text.triton_per_fused__native_batch_norm_legit_no_training_add_convolution_mean_mul_2:
[----:B------:R-:W0:Y:S01]  /*0000*/  LDC R1, c[0x0][0x28] ;  /* 0x00000a00ff017b82 */ /* 0x000e220000000800 */
[----:B------:R-:W1:Y:S07]  /*0010*/  S2R R3, SR_TID.X ;  /* 0x0000000000037919 */ /* 0x000e6e0000002100 */
[----:B------:R-:W2:Y:S01]  /*0020*/  LDC.64 R12, c[0x0][0x240] ;  /* 0x00009000ff0c7b82 */ /* 0x000ea20000000a00 */
[----:B------:R-:W-:Y:S01]  /*0030*/  HFMA2.MMA R2, -RZ, RZ, 0, 0 ;  /* 0x00000000ff027435 */ /* 0x000fe200000001ff */
[----:B------:R-:W-:Y:S01]  /*0040*/  ULDC.64 UR6, c[0x0][0x208] ;  /* 0x0000820000067ab9 */ /* 0x000fe20000000a00 */
[----:B------:R-:W3:Y:S05]  /*0050*/  S2R R0, SR_CTAID.X ;  /* 0x0000000000007919 */ /* 0x000eea0000002500 */
[----:B------:R-:W4:Y:S08]  /*0060*/  LDC.64 R14, c[0x0][0x218] ;  /* 0x00008600ff0e7b82 */ /* 0x000f300000000a00 */
[----:B------:R-:W5:Y:S08]  /*0070*/  LDC.64 R22, c[0x0][0x230] ;  /* 0x00008c00ff167b82 */ /* 0x000f700000000a00 */
[----:B------:R-:W4:Y:S01]  /*0080*/  LDC.64 R20, c[0x0][0x238] ;  /* 0x00008e00ff147b82 */ /* 0x000f220000000a00 */
[----:B-1----:R-:W-:-:S07]  /*0090*/  SHF.R.U32.HI R4, RZ, 0x3, R3 ;  /* 0x00000003ff047819 */ /* 0x002fce0000011603 */
[----:B------:R-:W1:Y:S01]  /*00a0*/  LDC.64 R10, c[0x0][0x210] ;  /* 0x00008400ff0a7b82 */ /* 0x000e620000000a00 */
[----:B---3--:R-:W-:Y:S02]  /*00b0*/  SHF.L.U32 R6, R0, 0x3, RZ ;  /* 0x0000000300067819 */ /* 0x008fe400000006ff */
[----:B------:R-:W-:Y:S02]  /*00c0*/  SHF.R.S32.HI R0, RZ, 0x1c, R0 ;  /* 0x0000001cff007819 */ /* 0x000fe40000011400 */
[----:B------:R-:W-:-:S03]  /*00d0*/  SGXT.U32 R4, R4, 0x3 ;  /* 0x000000030404781a */ /* 0x000fc60000000000 */
[----:B------:R-:W3:Y:S01]  /*00e0*/  LDC.64 R8, c[0x0][0x228] ;  /* 0x00008a00ff087b82 */ /* 0x000ee20000000a00 */
[----:B------:R-:W-:Y:S02]  /*00f0*/  SGXT R0, R0, 0x1 ;  /* 0x000000010000781a */ /* 0x000fe40000000200 */
[----:B------:R-:W-:-:S04]  /*0100*/  LOP3.LUT R5, R6, R4, RZ, 0xfc, !PT ;  /* 0x0000000406057212 */ /* 0x000fc800078efcff */
[----:B------:R-:W-:Y:S01]  /*0110*/  LEA.HI R0, R0, R5, RZ, 0x2 ;  /* 0x0000000500007211 */ /* 0x000fe200078f10ff */
[----:B------:R-:W3:Y:S01]  /*0120*/  LDC.64 R18, c[0x0][0x248] ;  /* 0x00009200ff127b82 */ /* 0x000ee20000000a00 */
[----:B------:R-:W-:Y:S02]  /*0130*/  ISETP.GE.AND P1, PT, R5, 0x10, PT ;  /* 0x000000100500780c */ /* 0x000fe40003f26270 */
[----:B------:R-:W-:-:S04]  /*0140*/  LOP3.LUT R0, R0, 0xfffffffc, RZ, 0xc0, !PT ;  /* 0xfffffffc00007812 */ /* 0x000fc800078ec0ff */
[----:B------:R-:W-:Y:S01]  /*0150*/  IADD3 R25, R5, -R0, RZ ;  /* 0x8000000005197210 */ /* 0x000fe20007ffe0ff */
[----:B------:R-:W3:Y:S04]  /*0160*/  LDC.64 R16, c[0x0][0x250] ;  /* 0x00009400ff107b82 */ /* 0x000ee80000000a00 */
[----:B--2---:R-:W-:-:S05]  /*0170*/  IMAD.WIDE R12, R25, 0x4, R12 ;  /* 0x00000004190c7825 */ /* 0x004fca00078e020c */
[----:B------:R2:W3:Y:S01]  /*0180*/  @!P1 LDG.E.EL R2, desc[UR6][R12.64] ;  /* 0x000000060c029981 */ /* 0x0004e2000c2e1900 */
[----:B------:R-:W-:-:S04]  /*0190*/  SHF.L.U32 R0, R3, 0x1, RZ ;  /* 0x0000000103007819 */ /* 0x000fc800000006ff */
[----:B------:R-:W-:-:S04]  /*01a0*/  LOP3.LUT R0, R0, 0xe, RZ, 0xc0, !PT ;  /* 0x0000000e00007812 */ /* 0x000fc800078ec0ff */
[----:B------:R-:W-:Y:S02]  /*01b0*/  LEA R7, R5, R0, 0x4 ;  /* 0x0000000005077211 */ /* 0x000fe400078e20ff */
[----:B--2---:R-:W-:Y:S02]  /*01c0*/  CS2R R12, SRZ ;  /* 0x00000000000c7805 */ /* 0x004fe4000001ff00 */
[----:B------:R-:W-:Y:S01]  /*01d0*/  MOV R0, RZ ;  /* 0x000000ff00007202 */ /* 0x000fe20000000f00 */
[----:B----4-:R-:W-:Y:S01]  /*01e0*/  IMAD.WIDE R14, R7, 0x4, R14 ;  /* 0x00000004070e7825 */ /* 0x010fe200078e020e */
[----:B------:R-:W-:-:S03]  /*01f0*/  HFMA2.MMA R24, -RZ, RZ, 0, 0 ;  /* 0x00000000ff187435 */ /* 0x000fc600000001ff */
[C---:B-----5:R-:W-:Y:S01]  /*0200*/  IMAD.WIDE R22, R25.reuse, 0x4, R22 ;  /* 0x0000000419167825 */ /* 0x060fe200078e0216 */
[----:B------:R-:W2:Y:S03]  /*0210*/  @!P1 LDG.E.64 R12, desc[UR6][R14.64] ;  /* 0x000000060e0c9981 */ /* 0x000ea6000c1e1b00 */
[----:B0-----:R-:W-:Y:S01]  /*0220*/  IMAD.WIDE R26, R25, 0x4, R20 ;  /* 0x00000004191a7825 */ /* 0x001fe200078e0214 */
[----:B------:R0:W4:Y:S01]  /*0230*/  @!P1 LDG.E.EL R0, desc[UR6][R22.64] ;  /* 0x0000000616009981 */ /* 0x000122000c2e1900 */
[----:B------:R-:W-:Y:S02]  /*0240*/  CS2R R20, SRZ ;  /* 0x0000000000147805 */ /* 0x000fe4000001ff00 */
[----:B-1----:R-:W-:Y:S01]  /*0250*/  IMAD.WIDE R10, R7, 0x4, R10 ;  /* 0x00000004070a7825 */ /* 0x002fe200078e020a */
[----:B------:R1:W5:Y:S01]  /*0260*/  @!P1 LDG.E.EL R24, desc[UR6][R26.64] ;  /* 0x000000061a189981 */ /* 0x000362000c2e1900 */
[----:B------:R-:W-:-:S02]  /*0270*/  CS2R R28, SRZ ;  /* 0x00000000001c7805 */ /* 0x000fc4000001ff00 */
[C---:B---3--:R-:W-:Y:S01]  /*0280*/  IMAD.WIDE R8, R25.reuse, 0x4, R8 ;  /* 0x0000000419087825 */ /* 0x048fe200078e0208 */
[----:B------:R-:W3:Y:S01]  /*0290*/  @!P1 LDG.E.64 R20, desc[UR6][R10.64] ;  /* 0x000000060a149981 */ /* 0x000ee2000c1e1b00 */
[----:B0-----:R-:W0:Y:S02]  /*02a0*/  LDC.64 R22, c[0x0][0x258] ;  /* 0x00009600ff167b82 */ /* 0x001e240000000a00 */
[----:B------:R-:W-:-:S04]  /*02b0*/  IMAD.WIDE R18, R25, 0x4, R18 ;  /* 0x0000000419127825 */ /* 0x000fc800078e0212 */
[----:B------:R-:W-:Y:S01]  /*02c0*/  IMAD.WIDE R16, R25, 0x4, R16 ;  /* 0x0000000419107825 */ /* 0x000fe200078e0210 */
[----:B------:R-:W-:Y:S01]  /*02d0*/  MOV R25, RZ ;  /* 0x000000ff00197202 */ /* 0x000fe20000000f00 */
[----:B------:R-:W2:Y:S04]  /*02e0*/  @!P1 LDG.E.EL R29, desc[UR6][R18.64] ;  /* 0x00000006121d9981 */ /* 0x000ea8000c2e1900 */
[----:B------:R0:W2:Y:S04]  /*02f0*/  @!P1 LDG.E.EL R28, desc[UR6][R16.64] ;  /* 0x00000006101c9981 */ /* 0x0000a8000c2e1900 */
[----:B------:R2:W3:Y:S01]  /*0300*/  @!P1 LDG.E.EL R25, desc[UR6][R8.64] ;  /* 0x0000000608199981 */ /* 0x0004e2000c2e1900 */
[----:B0-----:R-:W-:Y:S01]  /*0310*/  IMAD.WIDE R22, R5, 0x4, R22 ;  /* 0x0000000405167825 */ /* 0x001fe200078e0216 */
[----:B------:R-:W-:-:S10]  /*0320*/  HFMA2.MMA R5, -RZ, RZ, 0, 0 ;  /* 0x00000000ff057435 */ /* 0x000fd400000001ff */
[----:B------:R-:W3:Y:S01]  /*0330*/  @!P1 LDG.E.EL R5, desc[UR6][R22.64] ;  /* 0x0000000616059981 */ /* 0x000ee2000c2e1900 */
[----:B------:R-:W0:Y:S01]  /*0340*/  S2UR UR5, SR_CgaCtaId ;  /* 0x00000000000579c3 */ /* 0x000e220000008800 */
[----:B------:R-:W-:Y:S02]  /*0350*/  UMOV UR4, 0x400 ;  /* 0x0000040000047882 */ /* 0x000fe40000000000 */
[----:B0-----:R-:W-:Y:S01]  /*0360*/  UPRMT UR4, UR5, 0x654, UR4 ;  /* 0x0000065405047896 */ /* 0x001fe20008000004 */
[----:B-1----:R-:W-:-:S04]  /*0370*/  FADD R26, R2, 9.9999997473787516356e-06 ;  /* 0x3727c5ac021a7421 */ /* 0x002fc80000000000 */
[----:B------:R-:W0:Y:S02]  /*0380*/  MUFU.SQRT R27, R26 ;  /* 0x0000001a001b7308 */ /* 0x000e240000002000 */
[C---:B0-----:R-:W-:Y:S02]  /*0390*/  FSETP.GT.AND P0, PT, R27.reuse, 8.50705917302346158658e+37, PT ;  /* 0x7e8000001b00780b */ /* 0x041fe40003f04000 */
[----:B------:R-:W-:-:S11]  /*03a0*/  FSETP.GEU.AND P2, PT, R27, 1.175494350822287508e-38, PT ;  /* 0x008000001b00780b */ /* 0x000fd60003f4e000 */
[----:B------:R-:W-:-:S04]  /*03b0*/  @P0 FMUL R27, R27, 0.25 ;  /* 0x3e8000001b1b0820 */ /* 0x000fc80000400000 */
[----:B------:R-:W-:Y:S01]  /*03c0*/  @!P2 FMUL R27, R27, 16777216 ;  /* 0x4b8000001b1ba820 */ /* 0x000fe20000400000 */
[----:B------:R-:W-:-:S05]  /*03d0*/  MOV R2, 0x3e800000 ;  /* 0x3e80000000027802 */ /* 0x000fca0000000f00 */
[----:B------:R-:W0:Y:S01]  /*03e0*/  MUFU.RCP R27, R27 ;  /* 0x0000001b001b7308 */ /* 0x000e220000001000 */
[----:B------:R-:W-:Y:S02]  /*03f0*/  FSEL R16, R2, 1, P0 ;  /* 0x3f80000002107808 */ /* 0x000fe40000000000 */
[----:B--2---:R-:W-:Y:S02]  /*0400*/  SEL R9, R12, RZ, !P1 ;  /* 0x000000ff0c097207 */ /* 0x004fe40004800000 */
[----:B------:R-:W-:Y:S01]  /*0410*/  SEL R13, R13, RZ, !P1 ;  /* 0x000000ff0d0d7207 */ /* 0x000fe20004800000 */
[----:B------:R-:W-:Y:S02]  /*0420*/  @!P2 FMUL R16, R16, 16777216 ;  /* 0x4b8000001010a820 */ /* 0x000fe40000400000 */
[--C-:B----4-:R-:W-:Y:S02]  /*0430*/  FADD R8, R9, R0.reuse ;  /* 0x0000000009087221 */ /* 0x110fe40000000000 */
[----:B------:R-:W-:-:S02]  /*0440*/  FADD R9, R13, R0 ;  /* 0x000000000d097221 */ /* 0x000fc40000000000 */
[--C-:B-----5:R-:W-:Y:S01]  /*0450*/  FADD R0, R8, -R24.reuse ;  /* 0x8000001808007221 */ /* 0x120fe20000000000 */
[----:B0-----:R-:W-:Y:S01]  /*0460*/  FMUL R13, R27, R16 ;  /* 0x000000101b0d7220 */ /* 0x001fe20000400000 */
[----:B------:R-:W-:Y:S01]  /*0470*/  FADD R24, R9, -R24 ;  /* 0x8000001809187221 */ /* 0x000fe20000000000 */
[----:B---3--:R-:W-:Y:S02]  /*0480*/  SEL R20, R20, RZ, !P1 ;  /* 0x000000ff14147207 */ /* 0x008fe40004800000 */
[-C--:B------:R-:W-:Y:S01]  /*0490*/  FMUL R17, R0, R13.reuse ;  /* 0x0000000d00117220 */ /* 0x080fe20000400000 */
[----:B------:R-:W-:Y:S01]  /*04a0*/  SEL R0, R21, RZ, !P1 ;  /* 0x000000ff15007207 */ /* 0x000fe20004800000 */
[----:B------:R-:W-:Y:S01]  /*04b0*/  FMUL R13, R24, R13 ;  /* 0x0000000d180d7220 */ /* 0x000fe20000400000 */
[--C-:B------:R-:W-:Y:S01]  /*04c0*/  FADD R24, R20, R25.reuse ;  /* 0x0000001914187221 */ /* 0x100fe20000000000 */
[-CC-:B------:R-:W-:Y:S02]  /*04d0*/  FFMA R17, R17, R29.reuse, R28.reuse ;  /* 0x0000001d11117223 */ /* 0x180fe4000000001c */
[----:B------:R-:W-:Y:S01]  /*04e0*/  FFMA R28, R13, R29, R28 ;  /* 0x0000001d0d1c7223 */ /* 0x000fe2000000001c */
[----:B------:R-:W-:Y:S01]  /*04f0*/  FADD R25, R0, R25 ;  /* 0x0000001900197221 */ /* 0x000fe20000000000 */
[----:B------:R-:W-:-:S03]  /*0500*/  FADD R0, R24, R17 ;  /* 0x0000001118007221 */ /* 0x000fc60000000000 */
[----:B------:R-:W-:-:S04]  /*0510*/  FADD R17, R25, R28 ;  /* 0x0000001c19117221 */ /* 0x000fc80000000000 */
[----:B------:R-:W-:-:S05]  /*0520*/  FADD R12, R0, R17 ;  /* 0x00000011000c7221 */ /* 0x000fca0000000000 */
[----:B------:R-:W-:-:S05]  /*0530*/  FSEL R13, R12, RZ, !P1 ;  /* 0x000000ff0c0d7208 */ /* 0x000fca0004800000 */
[----:B------:R-:W0:Y:S01]  /*0540*/  SHFL.BFLY PT, R12, R13, 0x4, 0x1f ;  /* 0x0c801f000d0c7f89 */ /* 0x000e2200000e0000 */
[----:B------:R-:W-:Y:S01]  /*0550*/  FADD R5, RZ, -R5 ;  /* 0x80000005ff057221 */ /* 0x000fe20000000000 */
[----:B0-----:R-:W-:-:S03]  /*0560*/  FADD R16, R13, R12 ;  /* 0x0000000c0d107221 */ /* 0x001fc60000000000 */
[----:B------:R-:W-:Y:S02]  /*0570*/  FMUL R12, R5, 1.4426950216293334961 ;  /* 0x3fb8aa3b050c7820 */ /* 0x000fe40000400000 */
[----:B------:R-:W0:Y:S03]  /*0580*/  SHFL.BFLY PT, R19, R16, 0x2, 0x1f ;  /* 0x0c401f0010137f89 */ /* 0x000e2600000e0000 */
[----:B------:R-:W-:-:S13]  /*0590*/  FSETP.GEU.AND P0, PT, R12, -126, PT ;  /* 0xc2fc00000c00780b */ /* 0x000fda0003f0e000 */
[----:B------:R-:W-:-:S04]  /*05a0*/  @!P0 FMUL R12, R12, 0.5 ;  /* 0x3f0000000c0c8820 */ /* 0x000fc80000400000 */
[----:B------:R1:W2:Y:S01]  /*05b0*/  MUFU.EX2 R5, R12 ;  /* 0x0000000c00057308 */ /* 0x0002a20000000800 */
[----:B0-----:R-:W-:Y:S01]  /*05c0*/  FADD R19, R16, R19 ;  /* 0x0000001310137221 */ /* 0x001fe20000000000 */
[----:B------:R-:W-:Y:S01]  /*05d0*/  LEA R21, R4, UR4, 0x2 ;  /* 0x0000000404157c11 */ /* 0x000fe2000f8e10ff */
[----:B-1----:R-:W0:Y:S03]  /*05e0*/  LDC.64 R12, c[0x0][0x260] ;  /* 0x00009800ff0c7b82 */ /* 0x002e260000000a00 */
[----:B------:R-:W1:Y:S01]  /*05f0*/  SHFL.BFLY PT, R20, R19, 0x1, 0x1f ;  /* 0x0c201f0013147f89 */ /* 0x000e6200000e0000 */
[----:B--2---:R-:W-:-:S04]  /*0600*/  @!P0 FMUL R5, R5, R5 ;  /* 0x0000000505058220 */ /* 0x004fc80000400000 */
[----:B------:R-:W-:-:S05]  /*0610*/  FADD R18, R5, 1 ;  /* 0x3f80000005127421 */ /* 0x000fca0000000000 */
[----:B------:R-:W-:Y:S01]  /*0620*/  FSETP.GT.AND P0, PT, R18, 8.50705917302346158658e+37, PT ;  /* 0x7e8000001200780b */ /* 0x000fe20003f04000 */
[----:B-1----:R-:W-:-:S12]  /*0630*/  FADD R20, R19, R20 ;  /* 0x0000001413147221 */ /* 0x002fd80000000000 */
[----:B------:R-:W-:Y:S01]  /*0640*/  @P0 FMUL R18, R18, 0.25 ;  /* 0x3e80000012120820 */ /* 0x000fe20000400000 */
[----:B------:R1:W-:Y:S01]  /*0650*/  STS [R21], R20 ;  /* 0x0000001415007388 */ /* 0x0003e20000000800 */
[----:B------:R-:W-:Y:S06]  /*0660*/  BAR.SYNC.DEFER_BLOCKING 0x0 ;  /* 0x0000000000007b1d */ /* 0x000fec0000010000 */
[----:B------:R-:W2:Y:S01]  /*0670*/  MUFU.RCP R18, R18 ;  /* 0x0000001200127308 */ /* 0x000ea20000001000 */
[----:B------:R-:W-:Y:S02]  /*0680*/  FSEL R19, R2, 1, P0 ;  /* 0x3f80000002137808 */ /* 0x000fe40000000000 */
[----:B------:R-:W-:Y:S01]  /*0690*/  LOP3.LUT R5, R3, 0x7, RZ, 0xc0, !PT ;  /* 0x0000000703057812 */ /* 0x000fe200078ec0ff */
[----:B0-----:R-:W-:Y:S01]  /*06a0*/  IMAD.WIDE R12, R7, 0x4, R12 ;  /* 0x00000004070c7825 */ /* 0x001fe200078e020c */
[----:B------:R-:W-:-:S02]  /*06b0*/  LOP3.LUT P0, RZ, R3, 0x38, RZ, 0xc0, !PT ;  /* 0x0000003803ff7812 */ /* 0x000fc4000780c0ff */
[----:B------:R-:W-:Y:S02]  /*06c0*/  LEA R16, R5, UR4, 0x2 ;  /* 0x0000000405107c11 */ /* 0x000fe4000f8e10ff */
[----:B------:R-:W-:Y:S01]  /*06d0*/  LOP3.LUT R3, R6, 0x7, R3, 0xf8, !PT ;  /* 0x0000000706037812 */ /* 0x000fe200078ef803 */
[----:B------:R-:W0:Y:S01]  /*06e0*/  LDC.64 R4, c[0x0][0x220] ;  /* 0x00008800ff047b82 */ /* 0x000e220000000a00 */
[----:B--2---:R-:W-:Y:S01]  /*06f0*/  FMUL R19, R18, R19 ;  /* 0x0000001312137220 */ /* 0x004fe20000400000 */
[----:B------:R1:W-:Y:S03]  /*0700*/  @!P1 STG.E.64 desc[UR6][R10.64], R24 ;  /* 0x000000180a009986 */ /* 0x0003e6000c101b06 */
[-C--:B------:R-:W-:Y:S01]  /*0710*/  FMUL R6, R0, R19.reuse ;  /* 0x0000001300067220 */ /* 0x080fe20000400000 */
[----:B------:R-:W-:Y:S01]  /*0720*/  FMUL R7, R17, R19 ;  /* 0x0000001311077220 */ /* 0x000fe20000400000 */
[----:B------:R1:W-:Y:S04]  /*0730*/  @!P1 STG.E.64 desc[UR6][R14.64], R8 ;  /* 0x000000080e009986 */ /* 0x0003e8000c101b06 */
[----:B------:R-:W2:Y:S04]  /*0740*/  LDS R16, [R16] ;  /* 0x0000000010107984 */ /* 0x000ea80000000800 */
[----:B------:R1:W-:Y:S01]  /*0750*/  @!P1 STG.E.64 desc[UR6][R12.64], R6 ;  /* 0x000000060c009986 */ /* 0x0003e2000c101b06 */
[----:B------:R-:W-:Y:S01]  /*0760*/  BAR.SYNC.DEFER_BLOCKING 0x0 ;  /* 0x0000000000007b1d */ /* 0x000fe20000010000 */
[C---:B------:R-:W-:Y:S01]  /*0770*/  ISETP.LT.AND P0, PT, R3.reuse, 0x10, !P0 ;  /* 0x000000100300780c */ /* 0x040fe20004701270 */
[----:B0-----:R-:W-:-:S12]  /*0780*/  IMAD.WIDE R4, R3, 0x4, R4 ;  /* 0x0000000403047825 */ /* 0x001fd800078e0204 */
[----:B-1----:R-:W-:Y:S05]  /*0790*/  @!P0 EXIT ;  /* 0x000000000000894d */ /* 0x002fea0003800000 */
[----:B--2---:R-:W-:-:S05]  /*07a0*/  FMUL R3, R16, 0.0625 ;  /* 0x3d80000010037820 */ /* 0x004fca0000400000 */
[----:B------:R-:W-:Y:S01]  /*07b0*/  STG.E desc[UR6][R4.64], R3 ;  /* 0x0000000304007986 */ /* 0x000fe2000c101906 */
[----:B------:R-:W-:Y:S05]  /*07c0*/  EXIT ;  /* 0x000000000000794d */ /* 0x000fea0003800000 */
.L_x_0:
[----:B------:R-:W-:-:S00]  /*07d0*/  BRA `(.L_x_0) ;  /* 0xfffffffc00fc7947 */ /* 0x000fc0000383ffff */
[----:B------:R-:W-:-:S00]  /*07e0*/  NOP ;  /* 0x0000000000007918 */ /* 0x000fc00000000000 */
        /* <DEDUP_REMOVED lines=9> */
.L_x_1:


//--------------------- .nv.global.init           --------------------------
	.section	.nv.global.init,"aw",@progbits
.nv.global.init:
	.type		_$_str,@object
	.size		_$_str,(_$_str_$_2 - _$_str)
_$_str:
        /*0000*/ 	.byte	0x5f, 0x5f, 0x43, 0x55, 0x44, 0x41, 0x5f, 0x46, 0x54, 0x5a, 0x00
	.type		_$_str_$_2,@object
	.size		_$_str_$_2,(.L_1 - _$_str_$_2)
_$_str_$_2:
        /*000b*/ 	.byte	0x5f, 0x5f, 0x43, 0x55, 0x44, 0x41, 0x5f, 0x50, 0x52, 0x45, 0x43, 0x5f, 0x53, 0x51, 0x52, 0x54
        /*001b*/ 	.byte	0x00
.L_1:


//--------------------- .nv.shared.triton_per_fused__native_batch_norm_legit_no_training_add_convolution_mean_mul_2 --------------------------
	.section	.nv.shared.triton_per_fused__native_batch_norm_legit_no_training_add_convolution_mean_mul_2,"aw",@nobits
	.sectionflags	@""
	.align	16
	.zero		1024


//--------------------- .nv.constant0.triton_per_fused__native_batch_norm_legit_no_training_add_convolution_mean_mul_2 --------------------------
	.section	.nv.constant0.triton_per_fused__native_batch_norm_legit_no_training_add_convolution_mean_mul_2,"a",@progbits
	.sectionflags	@""
	.align	4
.nv.constant0.triton_per_fused__native_batch_norm_legit_no_training_add_convolution_mean_mul_2:
	.zero		624
